//
// Generated by NVIDIA NVVM Compiler
//
// Compiler Build ID: CL-36424714
// Cuda compilation tools, release 13.0, V13.0.88
// Based on NVVM 20.0.0
//

.version 9.0
.target sm_100
.address_size 64

	// .globl	_Z19smem_cuda_transposeiPKdPd
// _ZZ19smem_cuda_transposeiPKdPdE9smemArray has been demoted

.visible .entry _Z19smem_cuda_transposeiPKdPd(
	.param .u32 _Z19smem_cuda_transposeiPKdPd_param_0,
	.param .u64 .ptr .align 1 _Z19smem_cuda_transposeiPKdPd_param_1,
	.param .u64 .ptr .align 1 _Z19smem_cuda_transposeiPKdPd_param_2
)
{
	.reg .pred 	%p<2>;
	.reg .b32 	%r<26>;
	.reg .b64 	%rd<9>;
	.reg .b64 	%fd<3>;
	// demoted variable
	.shared .align 8 .b8 _ZZ19smem_cuda_transposeiPKdPdE9smemArray[2176];
	ld.param.u32 	%r8, [_Z19smem_cuda_transposeiPKdPd_param_0];
	ld.param.u64 	%rd1, [_Z19smem_cuda_transposeiPKdPd_param_1];
	ld.param.u64 	%rd2, [_Z19smem_cuda_transposeiPKdPd_param_2];
	mov.u32 	%r9, %ntid.x;
	mov.u32 	%r10, %ctaid.x;
	mul.lo.s32 	%r1, %r9, %r10;
	mov.u32 	%r2, %tid.x;
	add.s32 	%r3, %r1, %r2;
	mov.u32 	%r11, %ntid.y;
	mov.u32 	%r12, %ctaid.y;
	mul.lo.s32 	%r4, %r11, %r12;
	mov.u32 	%r5, %tid.y;
	add.s32 	%r13, %r4, %r5;
	max.s32 	%r14, %r3, %r13;
	setp.ge.s32 	%p1, %r14, %r8;
	@%p1 bra 	$L__BB0_2;
	cvta.to.global.u64 	%rd3, %rd1;
	cvta.to.global.u64 	%rd4, %rd2;
	mad.lo.s32 	%r15, %r13, %r8, %r3;
	mul.wide.u32 	%rd5, %r15, 8;
	add.s64 	%rd6, %rd3, %rd5;
	ld.global.f64 	%fd1, [%rd6];
	mov.u32 	%r16, _ZZ19smem_cuda_transposeiPKdPdE9smemArray;
	mad.lo.s32 	%r17, %r2, 136, %r16;
	shl.b32 	%r18, %r5, 3;
	add.s32 	%r19, %r17, %r18;
	st.shared.f64 	[%r19], %fd1;
	bar.sync 	0;
	mad.lo.s32 	%r20, %r5, 136, %r16;
	shl.b32 	%r21, %r2, 3;
	add.s32 	%r22, %r20, %r21;
	ld.shared.f64 	%fd2, [%r22];
	add.s32 	%r23, %r1, %r5;
	add.s32 	%r24, %r4, %r2;
	mad.lo.s32 	%r25, %r23, %r8, %r24;
	mul.wide.u32 	%rd7, %r25, 8;
	add.s64 	%rd8, %rd4, %rd7;
	st.global.f64 	[%rd8], %fd2;
$L__BB0_2:
	ret;

}


// ===== COMPILED SASS (sm_100) =====

	.target	sm_100

	.elftype	@"ET_EXEC"


//--------------------- .note.nv.tkinfo           --------------------------
	.section	.note.nv.tkinfo,"",@"SHT_NOTE"
	.sectionflags	@"SHF_NOTE_NV_TKINFO"
	.tkinfo
        /*0018*/ 	.word	0x00000002
        /*0030*/ 	.string	""
        /*0030*/ 	.string	"ptxas"
        /*0030*/ 	.string	"Cuda compilation tools, release 13.0, V13.0.88"
        /*0030*/ 	.string	"Build cuda_13.0.r13.0/compiler.36424714_0"
        /*0030*/ 	.string	"-arch sm_100 -m 64 "



//--------------------- .note.nv.cuinfo           --------------------------
	.section	.note.nv.cuinfo,"",@"SHT_NOTE"
	.sectionflags	@"SHF_NOTE_NV_CUINFO"
        /*0018*/ 	.short	0x0002
        /*001a*/ 	.short	0x0064
        /*001c*/ 	.short	0x0082
	.zero		2


//--------------------- .nv.info                  --------------------------
	.section	.nv.info,"",@"SHT_CUDA_INFO"
	.align	4


	//----- nvinfo : EIATTR_REGCOUNT
	.align		4
        /*0000*/ 	.byte	0x04, 0x2f
        /*0002*/ 	.short	(.L_1 - .L_0)
	.align		4
.L_0:
        /*0004*/ 	.word	index@(_Z19smem_cuda_transposeiPKdPd)
        /*0008*/ 	.word	0x00000010


	//----- nvinfo : EIATTR_FRAME_SIZE
	.align		4
.L_1:
        /*000c*/ 	.byte	0x04, 0x11
        /*000e*/ 	.short	(.L_3 - .L_2)
	.align		4
.L_2:
        /*0010*/ 	.word	index@(_Z19smem_cuda_transposeiPKdPd)
        /*0014*/ 	.word	0x00000000


	//----- nvinfo : EIATTR_MIN_STACK_SIZE
	.align		4
.L_3:
        /*0018*/ 	.byte	0x04, 0x12
        /*001a*/ 	.short	(.L_5 - .L_4)
	.align		4
.L_4:
        /*001c*/ 	.word	index@(_Z19smem_cuda_transposeiPKdPd)
        /*0020*/ 	.word	0x00000000
.L_5:


//--------------------- .nv.compat                --------------------------
	.section	.nv.compat,"",@"SHT_CUDA_COMPAT_INFO"
	.align	4
        /*0000*/ 	.byte	0x02, 0x09, 0x00, 0x00, 0x02, 0x02, 0x01, 0x00, 0x02, 0x05, 0x05, 0x00, 0x03, 0x07, 0x01, 0x01
        /*0010*/ 	.byte	0x02, 0x03, 0x00, 0x00, 0x02, 0x06, 0x01, 0x00, 0x04, 0x0b, 0x08, 0x00, 0x09, 0x00, 0x00, 0x00
        /*0020*/ 	.byte	0x00, 0x00, 0x00, 0x00


//--------------------- .nv.info._Z19smem_cuda_transposeiPKdPd --------------------------
	.section	.nv.info._Z19smem_cuda_transposeiPKdPd,"",@"SHT_CUDA_INFO"
	.sectionflags	@""
	.align	4


	//----- nvinfo : EIATTR_CUDA_API_VERSION
	.align		4
        /*0000*/ 	.byte	0x04, 0x37
        /*0002*/ 	.short	(.L_7 - .L_6)
.L_6:
        /*0004*/ 	.word	0x00000082


	//----- nvinfo : EIATTR_KPARAM_INFO
	.align		4
.L_7:
        /*0008*/ 	.byte	0x04, 0x17
        /*000a*/ 	.short	(.L_9 - .L_8)
.L_8:
        /*000c*/ 	.word	0x00000000
        /*0010*/ 	.short	0x0002
        /*0012*/ 	.short	0x0010
        /*0014*/ 	.byte	0x00, 0xf5, 0x21, 0x00


	//----- nvinfo : EIATTR_KPARAM_INFO
	.align		4
.L_9:
        /*0018*/ 	.byte	0x04, 0x17
        /*001a*/ 	.short	(.L_11 - .L_10)
.L_10:
        /*001c*/ 	.word	0x00000000
        /*0020*/ 	.short	0x0001
        /*0022*/ 	.short	0x0008
        /*0024*/ 	.byte	0x00, 0xf5, 0x21, 0x00


	//----- nvinfo : EIATTR_KPARAM_INFO
	.align		4
.L_11:
        /*0028*/ 	.byte	0x04, 0x17
        /*002a*/ 	.short	(.L_13 - .L_12)
.L_12:
        /*002c*/ 	.word	0x00000000
        /*0030*/ 	.short	0x0000
        /*0032*/ 	.short	0x0000
        /*0034*/ 	.byte	0x00, 0xf0, 0x11, 0x00


	//----- nvinfo : EIATTR_SPARSE_MMA_MASK
	.align		4
.L_13:
        /*0038*/ 	.byte	0x03, 0x50
        /*003a*/ 	.short	0x0000


	//----- nvinfo : EIATTR_MAXREG_COUNT
	.align		4
        /*003c*/ 	.byte	0x03, 0x1b
        /*003e*/ 	.short	0x00ff


	//----- nvinfo : EIATTR_NUM_BARRIERS
	.align		4
        /*0040*/ 	.byte	0x02, 0x4c
        /*0042*/ 	.byte	0x01
	.zero		1


	//----- nvinfo : EIATTR_MERCURY_ISA_VERSION
	.align		4
        /*0044*/ 	.byte	0x03, 0x5f
        /*0046*/ 	.short	0x0101


	//----- nvinfo : EIATTR_VRC_CTA_INIT_COUNT
	.align		4
        /*0048*/ 	.byte	0x02, 0x4a
	.zero		1
	.zero		1


	//----- nvinfo : EIATTR_EXIT_INSTR_OFFSETS
	.align		4
        /*004c*/ 	.byte	0x04, 0x1c
        /*004e*/ 	.short	(.L_15 - .L_14)


	//   ....[0]....
.L_14:
        /*0050*/ 	.word	0x000000e0


	//   ....[1]....
        /*0054*/ 	.word	0x00000240


	//----- nvinfo : EIATTR_CBANK_PARAM_SIZE
	.align		4
.L_15:
        /*0058*/ 	.byte	0x03, 0x19
        /*005a*/ 	.short	0x0018


	//----- nvinfo : EIATTR_PARAM_CBANK
	.align		4
        /*005c*/ 	.byte	0x04, 0x0a
        /*005e*/ 	.short	(.L_17 - .L_16)
	.align		4
.L_16:
        /*0060*/ 	.word	index@(.nv.constant0._Z19smem_cuda_transposeiPKdPd)
        /*0064*/ 	.short	0x0380
        /*0066*/ 	.short	0x0018


	//----- nvinfo : EIATTR_SW_WAR
	.align		4
.L_17:
        /*0068*/ 	.byte	0x04, 0x36
        /*006a*/ 	.short	(.L_19 - .L_18)
.L_18:
        /*006c*/ 	.word	0x00000008
.L_19:


//--------------------- .nv.callgraph             --------------------------
	.section	.nv.callgraph,"",@"SHT_CUDA_CALLGRAPH"
	.align	4
	.sectionentsize	8
	.align		4
        /*0000*/ 	.word	0x00000000
	.align		4
        /*0004*/ 	.word	0xffffffff
	.align		4
        /*0008*/ 	.word	0x00000000
	.align		4
        /*000c*/ 	.word	0xfffffffe
	.align		4
        /*0010*/ 	.word	0x00000000
	.align		4
        /*0014*/ 	.word	0xfffffffd
	.align		4
        /*0018*/ 	.word	0x00000000
	.align		4
        /*001c*/ 	.word	0xfffffffc


//--------------------- .text._Z19smem_cuda_transposeiPKdPd --------------------------
	.section	.text._Z19smem_cuda_transposeiPKdPd,"ax",@progbits
	.align	128
        .global         _Z19smem_cuda_transposeiPKdPd
        .type           _Z19smem_cuda_transposeiPKdPd,@function
        .size           _Z19smem_cuda_transposeiPKdPd,(.L_x_1 - _Z19smem_cuda_transposeiPKdPd)
        .other          _Z19smem_cuda_transposeiPKdPd,@"STO_CUDA_ENTRY STV_DEFAULT"
_Z19smem_cuda_transposeiPKdPd:
.text._Z19smem_cuda_transposeiPKdPd:
[----:B------:R-:W-:Y:S01]  /*0000*/  LDC R1, c[0x0][0x37c] ;  /* 0x0000df00ff017b82 */ /* 0x000fe20000000800 */
[----:B------:R-:W0:Y:S07]  /*0010*/  S2R R11, SR_TID.X ;  /* 0x00000000000b7919 */ /* 0x000e2e0000002100 */
[----:B------:R-:W1:Y:S01]  /*0020*/  S2UR UR5, SR_CTAID.X ;  /* 0x00000000000579c3 */ /* 0x000e620000002500 */
[----:B------:R-:W1:Y:S01]  /*0030*/  LDCU UR4, c[0x0][0x360] ;  /* 0x00006c00ff0477ac */ /* 0x000e620008000800 */
[----:B------:R-:W2:Y:S01]  /*0040*/  S2R R13, SR_TID.Y ;  /* 0x00000000000d7919 */ /* 0x000ea20000002200 */
[----:B------:R-:W3:Y:S05]  /*0050*/  LDCU UR6, c[0x0][0x364] ;  /* 0x00006c80ff0677ac */ /* 0x000eea0008000800 */
[----:B------:R-:W3:Y:S01]  /*0060*/  S2UR UR7, SR_CTAID.Y ;  /* 0x00000000000779c3 */ /* 0x000ee20000002600 */
[----:B------:R-:W4:Y:S01]  /*0070*/  LDCU UR8, c[0x0][0x380] ;  /* 0x00007000ff0877ac */ /* 0x000f220008000800 */
[----:B-1----:R-:W-:-:S06]  /*0080*/  UIMAD UR4, UR4, UR5, URZ ;  /* 0x00000005040472a4 */ /* 0x002fcc000f8e02ff */
[----:B0-----:R-:W-:Y:S01]  /*0090*/  IADD3 R0, PT, PT, R11, UR4, RZ ;  /* 0x000000040b007c10 */ /* 0x001fe2000fffe0ff */
[----:B---3--:R-:W-:-:S06]  /*00a0*/  UIMAD UR5, UR6, UR7, URZ ;  /* 0x00000007060572a4 */ /* 0x008fcc000f8e02ff */
[----:B--2---:R-:W-:-:S04]  /*00b0*/  IADD3 R5, PT, PT, R13, UR5, RZ ;  /* 0x000000050d057c10 */ /* 0x004fc8000fffe0ff */
[----:B------:R-:W-:-:S04]  /*00c0*/  VIMNMX R2, PT, PT, R0, R5, !PT ;  /* 0x0000000500027248 */ /* 0x000fc80007fe0100 */
[----:B----4-:R-:W-:-:S13]  /*00d0*/  ISETP.GE.AND P0, PT, R2, UR8, PT ;  /* 0x0000000802007c0c */ /* 0x010fda000bf06270 */
[----:B------:R-:W-:Y:S05]  /*00e0*/  @P0 EXIT ;  /* 0x000000000000094d */ /* 0x000fea0003800000 */
[----:B------:R-:W0:Y:S01]  /*00f0*/  LDC.64 R2, c[0x0][0x388] ;  /* 0x0000e200ff027b82 */ /* 0x000e220000000a00 */
[----:B------:R-:W1:Y:S01]  /*0100*/  LDCU.64 UR6, c[0x0][0x358] ;  /* 0x00006b00ff0677ac */ /* 0x000e620008000a00 */
[----:B------:R-:W-:-:S06]  /*0110*/  IMAD R5, R5, UR8, R0 ;  /* 0x0000000805057c24 */ /* 0x000fcc000f8e0200 */
[----:B------:R-:W2:Y:S01]  /*0120*/  LDC.64 R6, c[0x0][0x390] ;  /* 0x0000e400ff067b82 */ /* 0x000ea20000000a00 */
[----:B0-----:R-:W-:-:S06]  /*0130*/  IMAD.WIDE.U32 R2, R5, 0x8, R2 ;  /* 0x0000000805027825 */ /* 0x001fcc00078e0002 */
[----:B-1----:R-:W3:Y:S01]  /*0140*/  LDG.E.64 R2, desc[UR6][R2.64] ;  /* 0x0000000602027981 */ /* 0x002ee2000c1e1b00 */
[----:B------:R-:W-:Y:S02]  /*0150*/  MOV R0, 0x400 ;  /* 0x0000040000007802 */ /* 0x000fe40000000f00 */
[----:B------:R-:W-:Y:S01]  /*0160*/  IADD3 R8, PT, PT, R13, UR4, RZ ;  /* 0x000000040d087c10 */ /* 0x000fe2000fffe0ff */
[----:B------:R-:W0:Y:S02]  /*0170*/  S2R R5, SR_CgaCtaId ;  /* 0x0000000000057919 */ /* 0x000e240000008800 */
[----:B0-----:R-:W-:-:S05]  /*0180*/  LEA R0, R5, R0, 0x18 ;  /* 0x0000000005007211 */ /* 0x001fca00078ec0ff */
[--C-:B------:R-:W-:Y:S02]  /*0190*/  IMAD R4, R11, 0x88, R0.reuse ;  /* 0x000000880b047824 */ /* 0x100fe400078e0200 */
[----:B------:R-:W-:-:S03]  /*01a0*/  IMAD R0, R13, 0x88, R0 ;  /* 0x000000880d007824 */ /* 0x000fc600078e0200 */
[----:B------:R-:W-:Y:S01]  /*01b0*/  LEA R9, R13, R4, 0x3 ;  /* 0x000000040d097211 */ /* 0x000fe200078e18ff */
[C---:B------:R-:W-:Y:S02]  /*01c0*/  IMAD R0, R11.reuse, 0x8, R0 ;  /* 0x000000080b007824 */ /* 0x040fe400078e0200 */
[----:B------:R-:W-:-:S04]  /*01d0*/  VIADD R11, R11, UR5 ;  /* 0x000000050b0b7c36 */ /* 0x000fc80008000000 */
[----:B------:R-:W-:-:S04]  /*01e0*/  IMAD R11, R8, UR8, R11 ;  /* 0x00000008080b7c24 */ /* 0x000fc8000f8e020b */
[----:B--2---:R-:W-:Y:S01]  /*01f0*/  IMAD.WIDE.U32 R6, R11, 0x8, R6 ;  /* 0x000000080b067825 */ /* 0x004fe200078e0006 */
[----:B---3--:R-:W-:Y:S01]  /*0200*/  STS.64 [R9], R2 ;  /* 0x0000000209007388 */ /* 0x008fe20000000a00 */
[----:B------:R-:W-:Y:S06]  /*0210*/  BAR.SYNC.DEFER_BLOCKING 0x0 ;  /* 0x0000000000007b1d */ /* 0x000fec0000010000 */
[----:B------:R-:W0:Y:S04]  /*0220*/  LDS.64 R4, [R0] ;  /* 0x0000000000047984 */ /* 0x000e280000000a00 */
[----:B0-----:R-:W-:Y:S01]  /*0230*/  STG.E.64 desc[UR6][R6.64], R4 ;  /* 0x0000000406007986 */ /* 0x001fe2000c101b06 */
[----:B------:R-:W-:Y:S05]  /*0240*/  EXIT ;  /* 0x000000000000794d */ /* 0x000fea0003800000 */
.L_x_0:
[----:B------:R-:W-:-:S00]  /*0250*/  BRA `(.L_x_0) ;  /* 0xfffffffc00fc7947 */ /* 0x000fc0000383ffff */
[----:B------:R-:W-:-:S00]  /*0260*/  NOP ;  /* 0x0000000000007918 */ /* 0x000fc00000000000 */
        /* <DEDUP_REMOVED lines=9> */
.L_x_1:


//--------------------- .nv.shared._Z19smem_cuda_transposeiPKdPd --------------------------
	.section	.nv.shared._Z19smem_cuda_transposeiPKdPd,"aw",@nobits
	.sectionflags	@""
	.align	8
.nv.shared._Z19smem_cuda_transposeiPKdPd:
	.zero		3200


//--------------------- .nv.shared.reserved.0     --------------------------
	.section	.nv.shared.reserved.0,"aw",@nobits
	.weak		__nv_reservedSMEM_offset_0_alias
	.size		__nv_reservedSMEM_offset_0_alias, 0, 64
	.other		__nv_reservedSMEM_offset_0_alias,@"STO_CUDA_RESERVED_SHARED STV_DEFAULT"
__nv_reservedSMEM_offset_0_alias:
	.zero		0
	.zero		64


//--------------------- .nv.constant0._Z19smem_cuda_transposeiPKdPd --------------------------
	.section	.nv.constant0._Z19smem_cuda_transposeiPKdPd,"a",@progbits
	.sectionflags	@""
	.align	4
.nv.constant0._Z19smem_cuda_transposeiPKdPd:
	.zero		920


//--------------------- SYMBOLS --------------------------

	.type		.nv.reservedSmem.offset0,@object
	.size		.nv.reservedSmem.offset0,0x4
	.type		.nv.reservedSmem.cap,@object
	.size		.nv.reservedSmem.cap,0x4
